//
// Generated by NVIDIA NVVM Compiler
//
// Compiler Build ID: CL-36424714
// Cuda compilation tools, release 13.0, V13.0.88
// Based on NVVM 20.0.0
//

.version 9.0
.target sm_100
.address_size 64

	// .globl	_Z6kernelPh

.visible .entry _Z6kernelPh(
	.param .u64 .ptr .align 1 _Z6kernelPh_param_0
)
{
	.reg .pred 	%p<10>;
	.reg .b16 	%rs<12>;
	.reg .b32 	%r<11>;
	.reg .b32 	%f<76>;
	.reg .b64 	%rd<5>;

	ld.param.u64 	%rd1, [_Z6kernelPh_param_0];
	mov.u32 	%r5, %ctaid.x;
	mov.u32 	%r6, %ctaid.y;
	mov.u32 	%r7, %nctaid.x;
	mad.lo.s32 	%r1, %r6, %r7, %r5;
	sub.s32 	%r8, 500, %r5;
	cvt.rn.f32.s32 	%f35, %r8;
	mul.f32 	%f36, %f35, 0f3F000000;
	div.rn.f32 	%f75, %f36, 0f43FA0000;
	sub.s32 	%r9, 500, %r6;
	cvt.rn.f32.s32 	%f37, %r9;
	mul.f32 	%f38, %f37, 0f3F000000;
	div.rn.f32 	%f74, %f38, 0f43FA0000;
	mov.b32 	%r10, 0;
	bra.uni 	$L__BB0_9;
$L__BB0_1:
	sub.f32 	%f45, %f33, %f34;
	mul.f32 	%f46, %f31, %f32;
	fma.rn.f32 	%f47, %f31, %f32, %f46;
	add.f32 	%f3, %f45, 0fBF4CCCCD;
	add.f32 	%f4, %f47, 0f3E1FBE77;
	mul.f32 	%f5, %f3, %f3;
	mul.f32 	%f6, %f4, %f4;
	add.f32 	%f48, %f5, %f6;
	setp.gt.f32 	%p2, %f48, 0f447A0000;
	@%p2 bra 	$L__BB0_10;
	sub.f32 	%f49, %f5, %f6;
	mul.f32 	%f50, %f3, %f4;
	fma.rn.f32 	%f51, %f3, %f4, %f50;
	add.f32 	%f7, %f49, 0fBF4CCCCD;
	add.f32 	%f8, %f51, 0f3E1FBE77;
	mul.f32 	%f9, %f7, %f7;
	mul.f32 	%f10, %f8, %f8;
	add.f32 	%f52, %f9, %f10;
	setp.gt.f32 	%p3, %f52, 0f447A0000;
	@%p3 bra 	$L__BB0_10;
	sub.f32 	%f53, %f9, %f10;
	mul.f32 	%f54, %f7, %f8;
	fma.rn.f32 	%f55, %f7, %f8, %f54;
	add.f32 	%f11, %f53, 0fBF4CCCCD;
	add.f32 	%f12, %f55, 0f3E1FBE77;
	mul.f32 	%f13, %f11, %f11;
	mul.f32 	%f14, %f12, %f12;
	add.f32 	%f56, %f13, %f14;
	setp.gt.f32 	%p4, %f56, 0f447A0000;
	@%p4 bra 	$L__BB0_10;
	sub.f32 	%f57, %f13, %f14;
	mul.f32 	%f58, %f11, %f12;
	fma.rn.f32 	%f59, %f11, %f12, %f58;
	add.f32 	%f15, %f57, 0fBF4CCCCD;
	add.f32 	%f16, %f59, 0f3E1FBE77;
	mul.f32 	%f17, %f15, %f15;
	mul.f32 	%f18, %f16, %f16;
	add.f32 	%f60, %f17, %f18;
	setp.gt.f32 	%p5, %f60, 0f447A0000;
	@%p5 bra 	$L__BB0_10;
	sub.f32 	%f61, %f17, %f18;
	mul.f32 	%f62, %f15, %f16;
	fma.rn.f32 	%f63, %f15, %f16, %f62;
	add.f32 	%f19, %f61, 0fBF4CCCCD;
	add.f32 	%f20, %f63, 0f3E1FBE77;
	mul.f32 	%f21, %f19, %f19;
	mul.f32 	%f22, %f20, %f20;
	add.f32 	%f64, %f21, %f22;
	setp.gt.f32 	%p6, %f64, 0f447A0000;
	@%p6 bra 	$L__BB0_10;
	sub.f32 	%f65, %f21, %f22;
	mul.f32 	%f66, %f19, %f20;
	fma.rn.f32 	%f67, %f19, %f20, %f66;
	add.f32 	%f23, %f65, 0fBF4CCCCD;
	add.f32 	%f24, %f67, 0f3E1FBE77;
	mul.f32 	%f25, %f23, %f23;
	mul.f32 	%f26, %f24, %f24;
	add.f32 	%f68, %f25, %f26;
	setp.gt.f32 	%p7, %f68, 0f447A0000;
	@%p7 bra 	$L__BB0_10;
	sub.f32 	%f69, %f25, %f26;
	mul.f32 	%f70, %f23, %f24;
	fma.rn.f32 	%f71, %f23, %f24, %f70;
	add.f32 	%f75, %f69, 0fBF4CCCCD;
	add.f32 	%f74, %f71, 0f3E1FBE77;
	mul.f32 	%f72, %f74, %f74;
	fma.rn.f32 	%f73, %f75, %f75, %f72;
	setp.gt.f32 	%p8, %f73, 0f447A0000;
	@%p8 bra 	$L__BB0_10;
	add.s32 	%r10, %r10, 8;
	setp.eq.s32 	%p9, %r10, 200;
	mov.b16 	%rs11, 255;
	@%p9 bra 	$L__BB0_10;
$L__BB0_9:
	mul.f32 	%f39, %f75, %f75;
	mul.f32 	%f40, %f74, %f74;
	sub.f32 	%f41, %f39, %f40;
	mul.f32 	%f42, %f75, %f74;
	fma.rn.f32 	%f43, %f75, %f74, %f42;
	add.f32 	%f31, %f41, 0fBF4CCCCD;
	add.f32 	%f32, %f43, 0f3E1FBE77;
	mul.f32 	%f33, %f31, %f31;
	mul.f32 	%f34, %f32, %f32;
	add.f32 	%f44, %f33, %f34;
	setp.leu.f32 	%p1, %f44, 0f447A0000;
	mov.b16 	%rs11, 0;
	@%p1 bra 	$L__BB0_1;
$L__BB0_10:
	cvta.to.global.u64 	%rd2, %rd1;
	cvt.s64.s32 	%rd3, %r1;
	add.s64 	%rd4, %rd2, %rd3;
	st.global.u8 	[%rd4], %rs11;
	ret;

}


// ===== COMPILED SASS (sm_100) =====

	.target	sm_100

	.elftype	@"ET_EXEC"


//--------------------- .note.nv.tkinfo           --------------------------
	.section	.note.nv.tkinfo,"",@"SHT_NOTE"
	.sectionflags	@"SHF_NOTE_NV_TKINFO"
	.tkinfo
        /*0018*/ 	.word	0x00000002
        /*0030*/ 	.string	""
        /*0030*/ 	.string	"ptxas"
        /*0030*/ 	.string	"Cuda compilation tools, release 13.0, V13.0.88"
        /*0030*/ 	.string	"Build cuda_13.0.r13.0/compiler.36424714_0"
        /*0030*/ 	.string	"-arch sm_100 -m 64 "



//--------------------- .note.nv.cuinfo           --------------------------
	.section	.note.nv.cuinfo,"",@"SHT_NOTE"
	.sectionflags	@"SHF_NOTE_NV_CUINFO"
        /*0018*/ 	.short	0x0002
        /*001a*/ 	.short	0x0064
        /*001c*/ 	.short	0x0082
	.zero		2


//--------------------- .nv.info                  --------------------------
	.section	.nv.info,"",@"SHT_CUDA_INFO"
	.align	4


	//----- nvinfo : EIATTR_REGCOUNT
	.align		4
        /*0000*/ 	.byte	0x04, 0x2f
        /*0002*/ 	.short	(.L_1 - .L_0)
	.align		4
.L_0:
        /*0004*/ 	.word	index@(_Z6kernelPh)
        /*0008*/ 	.word	0x00000010


	//----- nvinfo : EIATTR_FRAME_SIZE
	.align		4
.L_1:
        /*000c*/ 	.byte	0x04, 0x11
        /*000e*/ 	.short	(.L_3 - .L_2)
	.align		4
.L_2:
        /*0010*/ 	.word	index@($__internal_0_$__cuda_sm3x_div_rn_noftz_f32_slowpath)
        /*0014*/ 	.word	0x00000000


	//----- nvinfo : EIATTR_FRAME_SIZE
	.align		4
.L_3:
        /*0018*/ 	.byte	0x04, 0x11
        /*001a*/ 	.short	(.L_5 - .L_4)
	.align		4
.L_4:
        /*001c*/ 	.word	index@(_Z6kernelPh)
        /*0020*/ 	.word	0x00000000


	//----- nvinfo : EIATTR_MIN_STACK_SIZE
	.align		4
.L_5:
        /*0024*/ 	.byte	0x04, 0x12
        /*0026*/ 	.short	(.L_7 - .L_6)
	.align		4
.L_6:
        /*0028*/ 	.word	index@(_Z6kernelPh)
        /*002c*/ 	.word	0x00000000
.L_7:


//--------------------- .nv.compat                --------------------------
	.section	.nv.compat,"",@"SHT_CUDA_COMPAT_INFO"
	.align	4
        /*0000*/ 	.byte	0x02, 0x09, 0x00, 0x00, 0x02, 0x02, 0x01, 0x00, 0x02, 0x05, 0x05, 0x00, 0x03, 0x07, 0x01, 0x01
        /*0010*/ 	.byte	0x02, 0x03, 0x00, 0x00, 0x02, 0x06, 0x01, 0x00, 0x04, 0x0b, 0x08, 0x00, 0x01, 0x00, 0x00, 0x00
        /*0020*/ 	.byte	0x00, 0x00, 0x00, 0x00


//--------------------- .nv.info._Z6kernelPh      --------------------------
	.section	.nv.info._Z6kernelPh,"",@"SHT_CUDA_INFO"
	.sectionflags	@""
	.align	4


	//----- nvinfo : EIATTR_CUDA_API_VERSION
	.align		4
        /*0000*/ 	.byte	0x04, 0x37
        /*0002*/ 	.short	(.L_9 - .L_8)
.L_8:
        /*0004*/ 	.word	0x00000082


	//----- nvinfo : EIATTR_KPARAM_INFO
	.align		4
.L_9:
        /*0008*/ 	.byte	0x04, 0x17
        /*000a*/ 	.short	(.L_11 - .L_10)
.L_10:
        /*000c*/ 	.word	0x00000000
        /*0010*/ 	.short	0x0000
        /*0012*/ 	.short	0x0000
        /*0014*/ 	.byte	0x00, 0xf5, 0x21, 0x00


	//----- nvinfo : EIATTR_SPARSE_MMA_MASK
	.align		4
.L_11:
        /*0018*/ 	.byte	0x03, 0x50
        /*001a*/ 	.short	0x0000


	//----- nvinfo : EIATTR_MAXREG_COUNT
	.align		4
        /*001c*/ 	.byte	0x03, 0x1b
        /*001e*/ 	.short	0x00ff


	//----- nvinfo : EIATTR_MERCURY_ISA_VERSION
	.align		4
        /*0020*/ 	.byte	0x03, 0x5f
        /*0022*/ 	.short	0x0101


	//----- nvinfo : EIATTR_VRC_CTA_INIT_COUNT
	.align		4
        /*0024*/ 	.byte	0x02, 0x4a
	.zero		1
	.zero		1


	//----- nvinfo : EIATTR_EXIT_INSTR_OFFSETS
	.align		4
        /*0028*/ 	.byte	0x04, 0x1c
        /*002a*/ 	.short	(.L_13 - .L_12)


	//   ....[0]....
.L_12:
        /*002c*/ 	.word	0x00000800


	//----- nvinfo : EIATTR_CRS_STACK_SIZE
	.align		4
.L_13:
        /*0030*/ 	.byte	0x04, 0x1e
        /*0032*/ 	.short	(.L_15 - .L_14)
.L_14:
        /*0034*/ 	.word	0x00000000


	//----- nvinfo : EIATTR_CBANK_PARAM_SIZE
	.align		4
.L_15:
        /*0038*/ 	.byte	0x03, 0x19
        /*003a*/ 	.short	0x0008


	//----- nvinfo : EIATTR_PARAM_CBANK
	.align		4
        /*003c*/ 	.byte	0x04, 0x0a
        /*003e*/ 	.short	(.L_17 - .L_16)
	.align		4
.L_16:
        /*0040*/ 	.word	index@(.nv.constant0._Z6kernelPh)
        /*0044*/ 	.short	0x0380
        /*0046*/ 	.short	0x0008


	//----- nvinfo : EIATTR_SW_WAR
	.align		4
.L_17:
        /*0048*/ 	.byte	0x04, 0x36
        /*004a*/ 	.short	(.L_19 - .L_18)
.L_18:
        /*004c*/ 	.word	0x00000008
.L_19:


//--------------------- .nv.callgraph             --------------------------
	.section	.nv.callgraph,"",@"SHT_CUDA_CALLGRAPH"
	.align	4
	.sectionentsize	8
	.align		4
        /*0000*/ 	.word	0x00000000
	.align		4
        /*0004*/ 	.word	0xffffffff
	.align		4
        /*0008*/ 	.word	0x00000000
	.align		4
        /*000c*/ 	.word	0xfffffffe
	.align		4
        /*0010*/ 	.word	0x00000000
	.align		4
        /*0014*/ 	.word	0xfffffffd
	.align		4
        /*0018*/ 	.word	0x00000000
	.align		4
        /*001c*/ 	.word	0xfffffffc


//--------------------- .text._Z6kernelPh         --------------------------
	.section	.text._Z6kernelPh,"ax",@progbits
	.align	128
        .global         _Z6kernelPh
        .type           _Z6kernelPh,@function
        .size           _Z6kernelPh,(.L_x_13 - _Z6kernelPh)
        .other          _Z6kernelPh,@"STO_CUDA_ENTRY STV_DEFAULT"
_Z6kernelPh:
.text._Z6kernelPh:
[----:B------:R-:W-:Y:S08]  /*0000*/  LDC R1, c[0x0][0x37c] ;  /* 0x0000df00ff017b82 */ /* 0x000ff00000000800 */
[----:B------:R-:W0:Y:S01]  /*0010*/  S2UR UR5, SR_CTAID.X ;  /* 0x00000000000579c3 */ /* 0x000e220000002500 */
[----:B------:R-:W-:Y:S01]  /*0020*/  HFMA2 R4, -RZ, RZ, 0.87646484375, 0.000785350799560546875 ;  /* 0x3b03126fff047431 */ /* 0x000fe200000001ff */
[----:B------:R-:W1:Y:S01]  /*0030*/  LDCU UR6, c[0x0][0x370] ;  /* 0x00006e00ff0677ac */ /* 0x000e620008000800 */
[----:B------:R-:W-:-:S05]  /*0040*/  MOV R2, 0x43fa0000 ;  /* 0x43fa000000027802 */ /* 0x000fca0000000f00 */
[----:B------:R-:W1:Y:S01]  /*0050*/  S2UR UR4, SR_CTAID.Y ;  /* 0x00000000000479c3 */ /* 0x000e620000002600 */
[----:B------:R-:W-:-:S04]  /*0060*/  FFMA R3, R4, -R2, 1 ;  /* 0x3f80000004037423 */ /* 0x000fc80000000802 */
[----:B------:R-:W-:Y:S01]  /*0070*/  FFMA R3, R3, R4, 0.0020000000949949026108 ;  /* 0x3b03126f03037423 */ /* 0x000fe20000000004 */
[----:B0-----:R-:W-:-:S06]  /*0080*/  UIADD3 UR7, UPT, UPT, -UR5, 0x1f4, URZ ;  /* 0x000001f405077890 */ /* 0x001fcc000fffe1ff */
[----:B------:R-:W-:Y:S01]  /*0090*/  I2FP.F32.S32 R0, UR7 ;  /* 0x0000000700007c45 */ /* 0x000fe20008201400 */
[----:B-1----:R-:W-:-:S04]  /*00a0*/  UIMAD UR5, UR4, UR6, UR5 ;  /* 0x00000006040572a4 */ /* 0x002fc8000f8e0205 */
[----:B------:R-:W-:-:S04]  /*00b0*/  FMUL R0, R0, 0.5 ;  /* 0x3f00000000007820 */ /* 0x000fc80000400000 */
[----:B------:R-:W0:Y:S01]  /*00c0*/  FCHK P0, R0, 500 ;  /* 0x43fa000000007902 */ /* 0x000e220000000000 */
[----:B------:R-:W-:-:S04]  /*00d0*/  FFMA R4, R0, R3, RZ ;  /* 0x0000000300047223 */ /* 0x000fc800000000ff */
[----:B------:R-:W-:-:S04]  /*00e0*/  FFMA R5, R4, -500, R0 ;  /* 0xc3fa000004057823 */ /* 0x000fc80000000000 */
[----:B------:R-:W-:Y:S01]  /*00f0*/  FFMA R4, R3, R5, R4 ;  /* 0x0000000503047223 */ /* 0x000fe20000000004 */
[----:B0-----:R-:W-:Y:S06]  /*0100*/  @!P0 BRA `(.L_x_0) ;  /* 0x0000000000108947 */ /* 0x001fec0003800000 */
[----:B------:R-:W-:Y:S02]  /*0110*/  MOV R3, R0 ;  /* 0x0000000000037202 */ /* 0x000fe40000000f00 */
[----:B------:R-:W-:-:S07]  /*0120*/  MOV R6, 0x140 ;  /* 0x0000014000067802 */ /* 0x000fce0000000f00 */
[----:B------:R-:W-:Y:S05]  /*0130*/  CALL.REL.NOINC `($__internal_0_$__cuda_sm3x_div_rn_noftz_f32_slowpath) ;  /* 0x0000000400b47944 */ /* 0x000fea0003c00000 */
[----:B------:R-:W-:-:S07]  /*0140*/  MOV R4, R0 ;  /* 0x0000000000047202 */ /* 0x000fce0000000f00 */
.L_x_0:
[----:B------:R-:W-:Y:S01]  /*0150*/  UIADD3 UR4, UPT, UPT, -UR4, 0x1f4, URZ ;  /* 0x000001f404047890 */ /* 0x000fe2000fffe1ff */
[----:B------:R-:W-:-:S05]  /*0160*/  MOV R5, 0x3b03126f ;  /* 0x3b03126f00057802 */ /* 0x000fca0000000f00 */
[----:B------:R-:W-:Y:S01]  /*0170*/  I2FP.F32.S32 R0, UR4 ;  /* 0x0000000400007c45 */ /* 0x000fe20008201400 */
[----:B------:R-:W-:-:S04]  /*0180*/  FFMA R6, R5, -R2, 1 ;  /* 0x3f80000005067423 */ /* 0x000fc80000000802 */
[----:B------:R-:W-:Y:S01]  /*0190*/  FMUL R3, R0, 0.5 ;  /* 0x3f00000000037820 */ /* 0x000fe20000400000 */
[----:B------:R-:W-:-:S03]  /*01a0*/  FFMA R0, R6, R5, 0.0020000000949949026108 ;  /* 0x3b03126f06007423 */ /* 0x000fc60000000005 */
[----:B------:R-:W0:Y:S01]  /*01b0*/  FCHK P0, R3, 500 ;  /* 0x43fa000003007902 */ /* 0x000e220000000000 */
[----:B------:R-:W-:-:S04]  /*01c0*/  FFMA R6, R0, R3, RZ ;  /* 0x0000000300067223 */ /* 0x000fc800000000ff */
[----:B------:R-:W-:-:S04]  /*01d0*/  FFMA R5, R6, -500, R3 ;  /* 0xc3fa000006057823 */ /* 0x000fc80000000003 */
[----:B------:R-:W-:Y:S01]  /*01e0*/  FFMA R0, R0, R5, R6 ;  /* 0x0000000500007223 */ /* 0x000fe20000000006 */
[----:B0-----:R-:W-:Y:S06]  /*01f0*/  @!P0 BRA `(.L_x_1) ;  /* 0x0000000000088947 */ /* 0x001fec0003800000 */
[----:B------:R-:W-:-:S07]  /*0200*/  MOV R6, 0x220 ;  /* 0x0000022000067802 */ /* 0x000fce0000000f00 */
[----:B------:R-:W-:Y:S05]  /*0210*/  CALL.REL.NOINC `($__internal_0_$__cuda_sm3x_div_rn_noftz_f32_slowpath) ;  /* 0x00000004007c7944 */ /* 0x000fea0003c00000 */
.L_x_1:
[----:B------:R-:W0:Y:S01]  /*0220*/  LDCU.64 UR8, c[0x0][0x358] ;  /* 0x00006b00ff0877ac */ /* 0x000e220008000a00 */
[----:B------:R-:W-:-:S05]  /*0230*/  UMOV UR4, URZ ;  /* 0x000000ff00047c82 */ /* 0x000fca0008000000 */
.L_x_3:
[C---:B------:R-:W-:Y:S01]  /*0240*/  FMUL R3, R0.reuse, R0 ;  /* 0x0000000000037220 */ /* 0x040fe20000400000 */
[----:B------:R-:W-:-:S03]  /*0250*/  FMUL R5, R0, R4 ;  /* 0x0000000400057220 */ /* 0x000fc60000400000 */
[-C--:B------:R-:W-:Y:S01]  /*0260*/  FFMA R3, R4, R4.reuse, -R3 ;  /* 0x0000000404037223 */ /* 0x080fe20000000803 */
[----:B------:R-:W-:-:S03]  /*0270*/  FFMA R5, R0, R4, R5 ;  /* 0x0000000400057223 */ /* 0x000fc60000000005 */
[----:B------:R-:W-:Y:S01]  /*0280*/  FADD R4, R3, -0.80000001192092895508 ;  /* 0xbf4ccccd03047421 */ /* 0x000fe20000000000 */
[----:B------:R-:W-:-:S03]  /*0290*/  FADD R5, R5, 0.15600000321865081787 ;  /* 0x3e1fbe7705057421 */ /* 0x000fc60000000000 */
[----:B------:R-:W-:Y:S01]  /*02a0*/  FMUL R2, R4, R4 ;  /* 0x0000000404027220 */ /* 0x000fe20000400000 */
[----:B------:R-:W-:-:S04]  /*02b0*/  FMUL R7, R5, R5 ;  /* 0x0000000505077220 */ /* 0x000fc80000400000 */
[----:B------:R-:W-:-:S05]  /*02c0*/  FADD R0, R2, R7 ;  /* 0x0000000702007221 */ /* 0x000fca0000000000 */
[----:B------:R-:W-:Y:S02]  /*02d0*/  FSETP.GT.AND P0, PT, R0, 1000, PT ;  /* 0x447a00000000780b */ /* 0x000fe40003f04000 */
[----:B------:R-:W-:-:S11]  /*02e0*/  PRMT R0, RZ, 0x7610, R0 ;  /* 0x00007610ff007816 */ /* 0x000fd60000000000 */
[----:B------:R-:W-:Y:S05]  /*02f0*/  @P0 BRA `(.L_x_2) ;  /* 0x0000000400280947 */ /* 0x000fea0003800000 */
[----:B------:R-:W-:Y:S01]  /*0300*/  FMUL R3, R4, R5 ;  /* 0x0000000504037220 */ /* 0x000fe20000400000 */
[----:B------:R-:W-:-:S03]  /*0310*/  FADD R2, R2, -R7 ;  /* 0x8000000702027221 */ /* 0x000fc60000000000 */
[----:B------:R-:W-:Y:S01]  /*0320*/  FFMA R3, R4, R5, R3 ;  /* 0x0000000504037223 */ /* 0x000fe20000000003 */
[----:B------:R-:W-:-:S03]  /*0330*/  FADD R4, R2, -0.80000001192092895508 ;  /* 0xbf4ccccd02047421 */ /* 0x000fc60000000000 */
[----:B------:R-:W-:Y:S01]  /*0340*/  FADD R5, R3, 0.15600000321865081787 ;  /* 0x3e1fbe7703057421 */ /* 0x000fe20000000000 */
[----:B------:R-:W-:-:S03]  /*0350*/  FMUL R2, R4, R4 ;  /* 0x0000000404027220 */ /* 0x000fc60000400000 */
[----:B------:R-:W-:-:S04]  /*0360*/  FMUL R7, R5, R5 ;  /* 0x0000000505077220 */ /* 0x000fc80000400000 */
[----:B------:R-:W-:-:S05]  /*0370*/  FADD R3, R2, R7 ;  /* 0x0000000702037221 */ /* 0x000fca0000000000 */
[----:B------:R-:W-:-:S13]  /*0380*/  FSETP.GT.AND P0, PT, R3, 1000, PT ;  /* 0x447a00000300780b */ /* 0x000fda0003f04000 */
        /* <DEDUP_REMOVED lines=51> */
[----:B------:R-:W-:-:S04]  /*06c0*/  FMUL R2, R5, R4 ;  /* 0x0000000405027220 */ /* 0x000fc80000400000 */
[----:B------:R-:W-:Y:S01]  /*06d0*/  FFMA R3, R5, R4, R2 ;  /* 0x0000000405037223 */ /* 0x000fe20000000002 */
[----:B------:R-:W-:-:S03]  /*06e0*/  FADD R2, R6, -R7 ;  /* 0x8000000706027221 */ /* 0x000fc60000000000 */
[----:B------:R-:W-:Y:S01]  /*06f0*/  FADD R3, R3, 0.15600000321865081787 ;  /* 0x3e1fbe7703037421 */ /* 0x000fe20000000000 */
[----:B------:R-:W-:-:S03]  /*0700*/  FADD R4, R2, -0.80000001192092895508 ;  /* 0xbf4ccccd02047421 */ /* 0x000fc60000000000 */
[----:B------:R-:W-:-:S04]  /*0710*/  FMUL R5, R3, R3 ;  /* 0x0000000303057220 */ /* 0x000fc80000400000 */
[----:B------:R-:W-:-:S05]  /*0720*/  FFMA R5, R4, R4, R5 ;  /* 0x0000000404057223 */ /* 0x000fca0000000005 */
[----:B------:R-:W-:-:S13]  /*0730*/  FSETP.GT.AND P0, PT, R5, 1000, PT ;  /* 0x447a00000500780b */ /* 0x000fda0003f04000 */
[----:B------:R-:W-:Y:S05]  /*0740*/  @P0 BRA `(.L_x_2) ;  /* 0x0000000000140947 */ /* 0x000fea0003800000 */
[----:B------:R-:W-:Y:S01]  /*0750*/  UIADD3 UR4, UPT, UPT, UR4, 0x8, URZ ;  /* 0x0000000804047890 */ /* 0x000fe2000fffe0ff */
[----:B------:R-:W-:-:S03]  /*0760*/  MOV R0, R3 ;  /* 0x0000000300007202 */ /* 0x000fc60000000f00 */
[----:B------:R-:W-:-:S09]  /*0770*/  UISETP.NE.AND UP0, UPT, UR4, 0xc8, UPT ;  /* 0x000000c80400788c */ /* 0x000fd2000bf05270 */
[----:B------:R-:W-:Y:S05]  /*0780*/  BRA.U UP0, `(.L_x_3) ;  /* 0xfffffff900ac7547 */ /* 0x000fea000b83ffff */
[----:B------:R-:W-:-:S07]  /*0790*/  HFMA2 R0, -RZ, RZ, 0, 1.5199184417724609375e-05 ;  /* 0x000000ffff007431 */ /* 0x000fce00000001ff */
.L_x_2:
[----:B------:R-:W1:Y:S02]  /*07a0*/  LDCU.64 UR6, c[0x0][0x380] ;  /* 0x00007000ff0677ac */ /* 0x000e640008000a00 */
[----:B-1----:R-:W-:-:S04]  /*07b0*/  UIADD3 UR4, UP0, UPT, UR5, UR6, URZ ;  /* 0x0000000605047290 */ /* 0x002fc8000ff1e0ff */
[----:B------:R-:W-:Y:S02]  /*07c0*/  ULEA.HI.X.SX32 UR6, UR5, UR7, 0x1, UP0 ;  /* 0x0000000705067291 */ /* 0x000fe400080f0eff */
[----:B------:R-:W-:-:S04]  /*07d0*/  MOV R2, UR4 ;  /* 0x0000000400027c02 */ /* 0x000fc80008000f00 */
[----:B------:R-:W-:-:S05]  /*07e0*/  MOV R3, UR6 ;  /* 0x0000000600037c02 */ /* 0x000fca0008000f00 */
[----:B0-----:R-:W-:Y:S01]  /*07f0*/  STG.E.U8 desc[UR8][R2.64], R0 ;  /* 0x0000000002007986 */ /* 0x001fe2000c101108 */
[----:B------:R-:W-:Y:S05]  /*0800*/  EXIT ;  /* 0x000000000000794d */ /* 0x000fea0003800000 */
        .weak           $__internal_0_$__cuda_sm3x_div_rn_noftz_f32_slowpath
        .type           $__internal_0_$__cuda_sm3x_div_rn_noftz_f32_slowpath,@function
        .size           $__internal_0_$__cuda_sm3x_div_rn_noftz_f32_slowpath,(.L_x_13 - $__internal_0_$__cuda_sm3x_div_rn_noftz_f32_slowpath)
$__internal_0_$__cuda_sm3x_div_rn_noftz_f32_slowpath:
[----:B------:R-:W-:Y:S02]  /*0810*/  SHF.R.U32.HI R5, RZ, 0x17, R2 ;  /* 0x00000017ff057819 */ /* 0x000fe40000011602 */
[----:B------:R-:W-:Y:S02]  /*0820*/  SHF.R.U32.HI R0, RZ, 0x17, R3 ;  /* 0x00000017ff007819 */ /* 0x000fe40000011603 */
[----:B------:R-:W-:Y:S02]  /*0830*/  LOP3.LUT R5, R5, 0xff, RZ, 0xc0, !PT ;  /* 0x000000ff05057812 */ /* 0x000fe400078ec0ff */
[----:B------:R-:W-:Y:S02]  /*0840*/  LOP3.LUT R12, R0, 0xff, RZ, 0xc0, !PT ;  /* 0x000000ff000c7812 */ /* 0x000fe400078ec0ff */
[----:B------:R-:W-:Y:S02]  /*0850*/  IADD3 R9, PT, PT, R5, -0x1, RZ ;  /* 0xffffffff05097810 */ /* 0x000fe40007ffe0ff */
[----:B------:R-:W-:-:S02]  /*0860*/  IADD3 R10, PT, PT, R12, -0x1, RZ ;  /* 0xffffffff0c0a7810 */ /* 0x000fc40007ffe0ff */
[----:B------:R-:W-:Y:S02]  /*0870*/  ISETP.GT.U32.AND P0, PT, R9, 0xfd, PT ;  /* 0x000000fd0900780c */ /* 0x000fe40003f04070 */
[----:B------:R-:W-:Y:S02]  /*0880*/  MOV R8, 0x43fa0000 ;  /* 0x43fa000000087802 */ /* 0x000fe40000000f00 */
[----:B------:R-:W-:-:S13]  /*0890*/  ISETP.GT.U32.OR P0, PT, R10, 0xfd, P0 ;  /* 0x000000fd0a00780c */ /* 0x000fda0000704470 */
[----:B------:R-:W-:Y:S01]  /*08a0*/  @!P0 MOV R7, RZ ;  /* 0x000000ff00078202 */ /* 0x000fe20000000f00 */
[----:B------:R-:W-:Y:S06]  /*08b0*/  @!P0 BRA `(.L_x_4) ;  /* 0x0000000000608947 */ /* 0x000fec0003800000 */
[----:B------:R-:W-:Y:S01]  /*08c0*/  HFMA2 R0, -RZ, RZ, 3.98828125, 0 ;  /* 0x43fa0000ff007431 */ /* 0x000fe200000001ff */
[----:B------:R-:W-:-:S04]  /*08d0*/  FSETP.GTU.FTZ.AND P0, PT, |R3|, +INF , PT ;  /* 0x7f8000000300780b */ /* 0x000fc80003f1c200 */
[----:B------:R-:W-:-:S04]  /*08e0*/  FSETP.GTU.FTZ.AND P1, PT, |R0|, +INF , PT ;  /* 0x7f8000000000780b */ /* 0x000fc80003f3c200 */
[----:B------:R-:W-:-:S13]  /*08f0*/  PLOP3.LUT P0, PT, P0, P1, PT, 0xf8, 0x8f ;  /* 0x00000000008f781c */ /* 0x000fda0000703f70 */
[----:B------:R-:W-:Y:S05]  /*0900*/  @P0 BRA `(.L_x_5) ;  /* 0x0000000400440947 */ /* 0x000fea0003800000 */
[----:B------:R-:W-:-:S13]  /*0910*/  LOP3.LUT P0, RZ, R8, 0x7fffffff, R3, 0xc8, !PT ;  /* 0x7fffffff08ff7812 */ /* 0x000fda000780c803 */
[----:B------:R-:W-:Y:S05]  /*0920*/  @!P0 BRA `(.L_x_6) ;  /* 0x0000000400348947 */ /* 0x000fea0003800000 */
[C---:B------:R-:W-:Y:S02]  /*0930*/  FSETP.NEU.FTZ.AND P2, PT, |R3|.reuse, +INF , PT ;  /* 0x7f8000000300780b */ /* 0x040fe40003f5d200 */
[----:B------:R-:W-:Y:S02]  /*0940*/  FSETP.NEU.FTZ.AND P1, PT, |R0|, +INF , PT ;  /* 0x7f8000000000780b */ /* 0x000fe40003f3d200 */
[----:B------:R-:W-:-:S11]  /*0950*/  FSETP.NEU.FTZ.AND P0, PT, |R3|, +INF , PT ;  /* 0x7f8000000300780b */ /* 0x000fd60003f1d200 */
[----:B------:R-:W-:Y:S05]  /*0960*/  @!P1 BRA !P2, `(.L_x_6) ;  /* 0x0000000400249947 */ /* 0x000fea0005000000 */
[----:B------:R-:W-:-:S04]  /*0970*/  LOP3.LUT P2, RZ, R3, 0x7fffffff, RZ, 0xc0, !PT ;  /* 0x7fffffff03ff7812 */ /* 0x000fc8000784c0ff */
[----:B------:R-:W-:-:S13]  /*0980*/  PLOP3.LUT P1, PT, P1, P2, PT, 0x2f, 0xf2 ;  /* 0x0000000000f2781c */ /* 0x000fda0000f24577 */
[----:B------:R-:W-:Y:S05]  /*0990*/  @P1 BRA `(.L_x_7) ;  /* 0x0000000400101947 */ /* 0x000fea0003800000 */
[----:B------:R-:W-:-:S04]  /*09a0*/  LOP3.LUT P1, RZ, R8, 0x7fffffff, RZ, 0xc0, !PT ;  /* 0x7fffffff08ff7812 */ /* 0x000fc8000782c0ff */
[----:B------:R-:W-:-:S13]  /*09b0*/  PLOP3.LUT P0, PT, P0, P1, PT, 0x2f, 0xf2 ;  /* 0x0000000000f2781c */ /* 0x000fda0000702577 */
[----:B------:R-:W-:Y:S05]  /*09c0*/  @P0 BRA `(.L_x_8) ;  /* 0x0000000000f80947 */ /* 0x000fea0003800000 */
[----:B------:R-:W-:Y:S02]  /*09d0*/  ISETP.GE.AND P0, PT, R10, RZ, PT ;  /* 0x000000ff0a00720c */ /* 0x000fe40003f06270 */
[----:B------:R-:W-:-:S11]  /*09e0*/  ISETP.GE.AND P1, PT, R9, RZ, PT ;  /* 0x000000ff0900720c */ /* 0x000fd60003f26270 */
[----:B------:R-:W-:Y:S01]  /*09f0*/  @P0 MOV R7, RZ ;  /* 0x000000ff00070202 */ /* 0x000fe20000000f00 */
[----:B------:R-:W-:Y:S01]  /*0a00*/  @!P0 FFMA R3, R3, 1.84467440737095516160e+19, RZ ;  /* 0x5f80000003038823 */ /* 0x000fe200000000ff */
[----:B------:R-:W-:Y:S01]  /*0a10*/  @!P0 MOV R7, 0xffffffc0 ;  /* 0xffffffc000078802 */ /* 0x000fe20000000f00 */
[----:B------:R-:W-:-:S03]  /*0a20*/  @!P1 FFMA R8, R0, 1.84467440737095516160e+19, RZ ;  /* 0x5f80000000089823 */ /* 0x000fc600000000ff */
[----:B------:R-:W-:-:S07]  /*0a30*/  @!P1 IADD3 R7, PT, PT, R7, 0x40, RZ ;  /* 0x0000004007079810 */ /* 0x000fce0007ffe0ff */
.L_x_4:
[----:B------:R-:W-:-:S04]  /*0a40*/  LEA R9, R5, 0xc0800000, 0x17 ;  /* 0xc080000005097811 */ /* 0x000fc800078eb8ff */
[----:B------:R-:W-:Y:S02]  /*0a50*/  IADD3 R9, PT, PT, -R9, R8, RZ ;  /* 0x0000000809097210 */ /* 0x000fe40007ffe1ff */
[----:B------:R-:W-:Y:S02]  /*0a60*/  IADD3 R8, PT, PT, R12, -0x7f, RZ ;  /* 0xffffff810c087810 */ /* 0x000fe40007ffe0ff */
[----:B------:R-:W0:Y:S01]  /*0a70*/  MUFU.RCP R10, R9 ;  /* 0x00000009000a7308 */ /* 0x000e220000001000 */
[----:B------:R-:W-:Y:S02]  /*0a80*/  FADD.FTZ R11, -R9, -RZ ;  /* 0x800000ff090b7221 */ /* 0x000fe40000010100 */
[C---:B------:R-:W-:Y:S01]  /*0a90*/  IMAD R0, R8.reuse, -0x800000, R3 ;  /* 0xff80000008007824 */ /* 0x040fe200078e0203 */
[----:B------:R-:W-:-:S04]  /*0aa0*/  IADD3 R8, PT, PT, R8, 0x7f, -R5 ;  /* 0x0000007f08087810 */ /* 0x000fc80007ffe805 */
[----:B------:R-:W-:Y:S01]  /*0ab0*/  IADD3 R8, PT, PT, R8, R7, RZ ;  /* 0x0000000708087210 */ /* 0x000fe20007ffe0ff */
[----:B0-----:R-:W-:-:S04]  /*0ac0*/  FFMA R13, R10, R11, 1 ;  /* 0x3f8000000a0d7423 */ /* 0x001fc8000000000b */
[----:B------:R-:W-:-:S04]  /*0ad0*/  FFMA R12, R10, R13, R10 ;  /* 0x0000000d0a0c7223 */ /* 0x000fc8000000000a */
[----:B------:R-:W-:-:S04]  /*0ae0*/  FFMA R3, R0, R12, RZ ;  /* 0x0000000c00037223 */ /* 0x000fc800000000ff */
[----:B------:R-:W-:-:S04]  /*0af0*/  FFMA R10, R11, R3, R0 ;  /* 0x000000030b0a7223 */ /* 0x000fc80000000000 */
[----:B------:R-:W-:-:S04]  /*0b00*/  FFMA R13, R12, R10, R3 ;  /* 0x0000000a0c0d7223 */ /* 0x000fc80000000003 */
[----:B------:R-:W-:-:S04]  /*0b10*/  FFMA R10, R11, R13, R0 ;  /* 0x0000000d0b0a7223 */ /* 0x000fc80000000000 */
[----:B------:R-:W-:-:S05]  /*0b20*/  FFMA R0, R12, R10, R13 ;  /* 0x0000000a0c007223 */ /* 0x000fca000000000d */
[----:B------:R-:W-:-:S04]  /*0b30*/  SHF.R.U32.HI R3, RZ, 0x17, R0 ;  /* 0x00000017ff037819 */ /* 0x000fc80000011600 */
[----:B------:R-:W-:-:S04]  /*0b40*/  LOP3.LUT R3, R3, 0xff, RZ, 0xc0, !PT ;  /* 0x000000ff03037812 */ /* 0x000fc800078ec0ff */
[----:B------:R-:W-:-:S04]  /*0b50*/  IADD3 R7, PT, PT, R3, R8, RZ ;  /* 0x0000000803077210 */ /* 0x000fc80007ffe0ff */
[----:B------:R-:W-:-:S04]  /*0b60*/  IADD3 R3, PT, PT, R7, -0x1, RZ ;  /* 0xffffffff07037810 */ /* 0x000fc80007ffe0ff */
[----:B------:R-:W-:-:S13]  /*0b70*/  ISETP.GE.U32.AND P0, PT, R3, 0xfe, PT ;  /* 0x000000fe0300780c */ /* 0x000fda0003f06070 */
[----:B------:R-:W-:Y:S05]  /*0b80*/  @!P0 BRA `(.L_x_9) ;  /* 0x0000000000808947 */ /* 0x000fea0003800000 */
[----:B------:R-:W-:-:S13]  /*0b90*/  ISETP.GT.AND P0, PT, R7, 0xfe, PT ;  /* 0x000000fe0700780c */ /* 0x000fda0003f04270 */
[----:B------:R-:W-:Y:S05]  /*0ba0*/  @P0 BRA `(.L_x_10) ;  /* 0x00000000006c0947 */ /* 0x000fea0003800000 */
[----:B------:R-:W-:-:S13]  /*0bb0*/  ISETP.GE.AND P0, PT, R7, 0x1, PT ;  /* 0x000000010700780c */ /* 0x000fda0003f06270 */
[----:B------:R-:W-:Y:S05]  /*0bc0*/  @P0 BRA `(.L_x_11) ;  /* 0x0000000000980947 */ /* 0x000fea0003800000 */
[----:B------:R-:W-:Y:S02]  /*0bd0*/  ISETP.GE.AND P0, PT, R7, -0x18, PT ;  /* 0xffffffe80700780c */ /* 0x000fe40003f06270 */
[----:B------:R-:W-:-:S11]  /*0be0*/  LOP3.LUT R0, R0, 0x80000000, RZ, 0xc0, !PT ;  /* 0x8000000000007812 */ /* 0x000fd600078ec0ff */
[----:B------:R-:W-:Y:S05]  /*0bf0*/  @!P0 BRA `(.L_x_11) ;  /* 0x00000000008c8947 */ /* 0x000fea0003800000 */
[CCC-:B------:R-:W-:Y:S01]  /*0c00*/  FFMA.RZ R3, R12.reuse, R10.reuse, R13.reuse ;  /* 0x0000000a0c037223 */ /* 0x1c0fe2000000c00d */
[CCC-:B------:R-:W-:Y:S01]  /*0c10*/  FFMA.RM R8, R12.reuse, R10.reuse, R13.reuse ;  /* 0x0000000a0c087223 */ /* 0x1c0fe2000000400d */
[C---:B------:R-:W-:Y:S02]  /*0c20*/  ISETP.NE.AND P2, PT, R7.reuse, RZ, PT ;  /* 0x000000ff0700720c */ /* 0x040fe40003f45270 */
[----:B------:R-:W-:Y:S02]  /*0c30*/  ISETP.NE.AND P1, PT, R7, RZ, PT ;  /* 0x000000ff0700720c */ /* 0x000fe40003f25270 */
[----:B------:R-:W-:Y:S01]  /*0c40*/  LOP3.LUT R5, R3, 0x7fffff, RZ, 0xc0, !PT ;  /* 0x007fffff03057812 */ /* 0x000fe200078ec0ff */
[----:B------:R-:W-:Y:S01]  /*0c50*/  FFMA.RP R3, R12, R10, R13 ;  /* 0x0000000a0c037223 */ /* 0x000fe2000000800d */
[----:B------:R-:W-:Y:S02]  /*0c60*/  IADD3 R10, PT, PT, R7, 0x20, RZ ;  /* 0x00000020070a7810 */ /* 0x000fe40007ffe0ff */
[----:B------:R-:W-:-:S02]  /*0c70*/  LOP3.LUT R5, R5, 0x800000, RZ, 0xfc, !PT ;  /* 0x0080000005057812 */ /* 0x000fc400078efcff */
[----:B------:R-:W-:Y:S02]  /*0c80*/  IADD3 R7, PT, PT, -R7, RZ, RZ ;  /* 0x000000ff07077210 */ /* 0x000fe40007ffe1ff */
[----:B------:R-:W-:Y:S02]  /*0c90*/  SHF.L.U32 R10, R5, R10, RZ ;  /* 0x0000000a050a7219 */ /* 0x000fe400000006ff */
[----:B------:R-:W-:Y:S02]  /*0ca0*/  FSETP.NEU.FTZ.AND P0, PT, R3, R8, PT ;  /* 0x000000080300720b */ /* 0x000fe40003f1d000 */
[----:B------:R-:W-:Y:S02]  /*0cb0*/  SEL R8, R7, RZ, P2 ;  /* 0x000000ff07087207 */ /* 0x000fe40001000000 */
[----:B------:R-:W-:Y:S02]  /*0cc0*/  ISETP.NE.AND P1, PT, R10, RZ, P1 ;  /* 0x000000ff0a00720c */ /* 0x000fe40000f25270 */
[----:B------:R-:W-:-:S02]  /*0cd0*/  SHF.R.U32.HI R8, RZ, R8, R5 ;  /* 0x00000008ff087219 */ /* 0x000fc40000011605 */
[----:B------:R-:W-:Y:S02]  /*0ce0*/  PLOP3.LUT P0, PT, P0, P1, PT, 0xf8, 0x8f ;  /* 0x00000000008f781c */ /* 0x000fe40000703f70 */
[----:B------:R-:W-:Y:S02]  /*0cf0*/  SHF.R.U32.HI R10, RZ, 0x1, R8 ;  /* 0x00000001ff0a7819 */ /* 0x000fe40000011608 */
[----:B------:R-:W-:-:S04]  /*0d00*/  SEL R3, RZ, 0x1, !P0 ;  /* 0x00000001ff037807 */ /* 0x000fc80004000000 */
[----:B------:R-:W-:-:S04]  /*0d10*/  LOP3.LUT R3, R3, 0x1, R10, 0xf8, !PT ;  /* 0x0000000103037812 */ /* 0x000fc800078ef80a */
[----:B------:R-:W-:-:S04]  /*0d20*/  LOP3.LUT R3, R3, R8, RZ, 0xc0, !PT ;  /* 0x0000000803037212 */ /* 0x000fc800078ec0ff */
[----:B------:R-:W-:-:S04]  /*0d30*/  IADD3 R3, PT, PT, R10, R3, RZ ;  /* 0x000000030a037210 */ /* 0x000fc80007ffe0ff */
[----:B------:R-:W-:Y:S01]  /*0d40*/  LOP3.LUT R0, R3, R0, RZ, 0xfc, !PT ;  /* 0x0000000003007212 */ /* 0x000fe200078efcff */
[----:B------:R-:W-:Y:S06]  /*0d50*/  BRA `(.L_x_11) ;  /* 0x0000000000347947 */ /* 0x000fec0003800000 */
.L_x_10:
[----:B------:R-:W-:-:S04]  /*0d60*/  LOP3.LUT R0, R0, 0x80000000, RZ, 0xc0, !PT ;  /* 0x8000000000007812 */ /* 0x000fc800078ec0ff */
[----:B------:R-:W-:Y:S01]  /*0d70*/  LOP3.LUT R0, R0, 0x7f800000, RZ, 0xfc, !PT ;  /* 0x7f80000000007812 */ /* 0x000fe200078efcff */
[----:B------:R-:W-:Y:S06]  /*0d80*/  BRA `(.L_x_11) ;  /* 0x0000000000287947 */ /* 0x000fec0003800000 */
.L_x_9:
[----:B------:R-:W-:Y:S01]  /*0d90*/  LEA R0, R8, R0, 0x17 ;  /* 0x0000000008007211 */ /* 0x000fe200078eb8ff */
[----:B------:R-:W-:Y:S06]  /*0da0*/  BRA `(.L_x_11) ;  /* 0x0000000000207947 */ /* 0x000fec0003800000 */
.L_x_8:
[----:B------:R-:W-:-:S04]  /*0db0*/  LOP3.LUT R0, R8, 0x80000000, R3, 0x48, !PT ;  /* 0x8000000008007812 */ /* 0x000fc800078e4803 */
[----:B------:R-:W-:Y:S01]  /*0dc0*/  LOP3.LUT R0, R0, 0x7f800000, RZ, 0xfc, !PT ;  /* 0x7f80000000007812 */ /* 0x000fe200078efcff */
[----:B------:R-:W-:Y:S06]  /*0dd0*/  BRA `(.L_x_11) ;  /* 0x0000000000147947 */ /* 0x000fec0003800000 */
.L_x_7:
[----:B------:R-:W-:Y:S01]  /*0de0*/  LOP3.LUT R0, R8, 0x80000000, R3, 0x48, !PT ;  /* 0x8000000008007812 */ /* 0x000fe200078e4803 */
[----:B------:R-:W-:Y:S06]  /*0df0*/  BRA `(.L_x_11) ;  /* 0x00000000000c7947 */ /* 0x000fec0003800000 */
.L_x_6:
[----:B------:R-:W0:Y:S01]  /*0e00*/  MUFU.RSQ R0, -QNAN ;  /* 0xffc0000000007908 */ /* 0x000e220000001400 */
[----:B------:R-:W-:Y:S05]  /*0e10*/  BRA `(.L_x_11) ;  /* 0x0000000000047947 */ /* 0x000fea0003800000 */
.L_x_5:
[----:B------:R-:W-:-:S07]  /*0e20*/  FADD.FTZ R0, R3, R0 ;  /* 0x0000000003007221 */ /* 0x000fce0000010000 */
.L_x_11:
[----:B------:R-:W-:-:S04]  /*0e30*/  HFMA2 R7, -RZ, RZ, 0, 0 ;  /* 0x00000000ff077431 */ /* 0x000fc800000001ff */
[----:B0-----:R-:W-:Y:S05]  /*0e40*/  RET.REL.NODEC R6 `(_Z6kernelPh) ;  /* 0xfffffff0066c7950 */ /* 0x001fea0003c3ffff */
.L_x_12:
[----:B------:R-:W-:-:S00]  /*0e50*/  BRA `(.L_x_12) ;  /* 0xfffffffc00fc7947 */ /* 0x000fc0000383ffff */
[----:B------:R-:W-:-:S00]  /*0e60*/  NOP ;  /* 0x0000000000007918 */ /* 0x000fc00000000000 */
        /* <DEDUP_REMOVED lines=9> */
.L_x_13:


//--------------------- .nv.shared.reserved.0     --------------------------
	.section	.nv.shared.reserved.0,"aw",@nobits
	.weak		__nv_reservedSMEM_offset_0_alias
	.size		__nv_reservedSMEM_offset_0_alias, 0, 64
	.other		__nv_reservedSMEM_offset_0_alias,@"STO_CUDA_RESERVED_SHARED STV_DEFAULT"
__nv_reservedSMEM_offset_0_alias:
	.zero		0
	.zero		64


//--------------------- .nv.constant0._Z6kernelPh --------------------------
	.section	.nv.constant0._Z6kernelPh,"a",@progbits
	.sectionflags	@""
	.align	4
.nv.constant0._Z6kernelPh:
	.zero		904


//--------------------- SYMBOLS --------------------------

	.type		.nv.reservedSmem.offset0,@object
	.size		.nv.reservedSmem.offset0,0x4
